//
// Generated by NVIDIA NVVM Compiler
//
// Compiler Build ID: CL-36424714
// Cuda compilation tools, release 13.0, V13.0.88
// Based on NVVM 20.0.0
//

.version 9.0
.target sm_100
.address_size 64

	// .globl	reduce_block_max
// _ZZ16reduce_block_maxE5s_val has been demoted
// _ZZ16reduce_block_maxE5s_idx has been demoted

.visible .entry reduce_block_max(
	.param .u64 .ptr .align 1 reduce_block_max_param_0,
	.param .u32 reduce_block_max_param_1,
	.param .u64 .ptr .align 1 reduce_block_max_param_2,
	.param .u64 .ptr .align 1 reduce_block_max_param_3
)
{
	.reg .pred 	%p<7>;
	.reg .b32 	%r<22>;
	.reg .b32 	%f<8>;
	.reg .b64 	%rd<12>;
	// demoted variable
	.shared .align 4 .b8 _ZZ16reduce_block_maxE5s_val[1024];
	// demoted variable
	.shared .align 4 .b8 _ZZ16reduce_block_maxE5s_idx[1024];
	ld.param.u64 	%rd1, [reduce_block_max_param_0];
	ld.param.u32 	%r12, [reduce_block_max_param_1];
	ld.param.u64 	%rd2, [reduce_block_max_param_2];
	ld.param.u64 	%rd3, [reduce_block_max_param_3];
	mov.u32 	%r1, %ctaid.x;
	mov.u32 	%r21, %ntid.x;
	mov.u32 	%r3, %tid.x;
	mad.lo.s32 	%r4, %r1, %r21, %r3;
	setp.ge.s32 	%p1, %r4, %r12;
	mov.b32 	%r20, -1;
	mov.f32 	%f7, 0fF149F2CA;
	@%p1 bra 	$L__BB0_2;
	cvta.to.global.u64 	%rd4, %rd1;
	mul.wide.s32 	%rd5, %r4, 4;
	add.s64 	%rd6, %rd4, %rd5;
	ld.global.nc.f32 	%f7, [%rd6];
	mov.u32 	%r20, %r4;
$L__BB0_2:
	shl.b32 	%r13, %r3, 2;
	mov.u32 	%r14, _ZZ16reduce_block_maxE5s_val;
	add.s32 	%r6, %r14, %r13;
	st.shared.f32 	[%r6], %f7;
	mov.u32 	%r15, _ZZ16reduce_block_maxE5s_idx;
	add.s32 	%r7, %r15, %r13;
	st.shared.u32 	[%r7], %r20;
	bar.sync 	0;
	setp.lt.u32 	%p2, %r21, 2;
	@%p2 bra 	$L__BB0_7;
$L__BB0_3:
	mov.u32 	%r8, %r21;
	shr.u32 	%r21, %r8, 1;
	setp.ge.u32 	%p3, %r3, %r21;
	@%p3 bra 	$L__BB0_6;
	shl.b32 	%r10, %r21, 2;
	add.s32 	%r16, %r6, %r10;
	ld.shared.f32 	%f3, [%r16];
	ld.shared.f32 	%f5, [%r6];
	setp.leu.f32 	%p4, %f3, %f5;
	@%p4 bra 	$L__BB0_6;
	add.s32 	%r17, %r7, %r10;
	ld.shared.u32 	%r18, [%r17];
	st.shared.f32 	[%r6], %f3;
	st.shared.u32 	[%r7], %r18;
$L__BB0_6:
	bar.sync 	0;
	setp.gt.u32 	%p5, %r8, 3;
	@%p5 bra 	$L__BB0_3;
$L__BB0_7:
	setp.ne.s32 	%p6, %r3, 0;
	@%p6 bra 	$L__BB0_9;
	ld.shared.f32 	%f6, [_ZZ16reduce_block_maxE5s_val];
	cvta.to.global.u64 	%rd7, %rd2;
	mul.wide.u32 	%rd8, %r1, 4;
	add.s64 	%rd9, %rd7, %rd8;
	st.global.f32 	[%rd9], %f6;
	ld.shared.u32 	%r19, [_ZZ16reduce_block_maxE5s_idx];
	cvta.to.global.u64 	%rd10, %rd3;
	add.s64 	%rd11, %rd10, %rd8;
	st.global.u32 	[%rd11], %r19;
$L__BB0_9:
	ret;

}


// ===== COMPILED SASS (sm_100) =====

	.target	sm_100

	.elftype	@"ET_EXEC"


//--------------------- .note.nv.tkinfo           --------------------------
	.section	.note.nv.tkinfo,"",@"SHT_NOTE"
	.sectionflags	@"SHF_NOTE_NV_TKINFO"
	.tkinfo
        /*0018*/ 	.word	0x00000002
        /*0030*/ 	.string	""
        /*0030*/ 	.string	"ptxas"
        /*0030*/ 	.string	"Cuda compilation tools, release 13.0, V13.0.88"
        /*0030*/ 	.string	"Build cuda_13.0.r13.0/compiler.36424714_0"
        /*0030*/ 	.string	"-arch sm_100 -m 64 "



//--------------------- .note.nv.cuinfo           --------------------------
	.section	.note.nv.cuinfo,"",@"SHT_NOTE"
	.sectionflags	@"SHF_NOTE_NV_CUINFO"
        /*0018*/ 	.short	0x0002
        /*001a*/ 	.short	0x0064
        /*001c*/ 	.short	0x0082
	.zero		2


//--------------------- .nv.info                  --------------------------
	.section	.nv.info,"",@"SHT_CUDA_INFO"
	.align	4


	//----- nvinfo : EIATTR_REGCOUNT
	.align		4
        /*0000*/ 	.byte	0x04, 0x2f
        /*0002*/ 	.short	(.L_1 - .L_0)
	.align		4
.L_0:
        /*0004*/ 	.word	index@(reduce_block_max)
        /*0008*/ 	.word	0x0000000e


	//----- nvinfo : EIATTR_FRAME_SIZE
	.align		4
.L_1:
        /*000c*/ 	.byte	0x04, 0x11
        /*000e*/ 	.short	(.L_3 - .L_2)
	.align		4
.L_2:
        /*0010*/ 	.word	index@(reduce_block_max)
        /*0014*/ 	.word	0x00000000


	//----- nvinfo : EIATTR_MIN_STACK_SIZE
	.align		4
.L_3:
        /*0018*/ 	.byte	0x04, 0x12
        /*001a*/ 	.short	(.L_5 - .L_4)
	.align		4
.L_4:
        /*001c*/ 	.word	index@(reduce_block_max)
        /*0020*/ 	.word	0x00000000
.L_5:


//--------------------- .nv.compat                --------------------------
	.section	.nv.compat,"",@"SHT_CUDA_COMPAT_INFO"
	.align	4
        /*0000*/ 	.byte	0x02, 0x09, 0x00, 0x00, 0x02, 0x02, 0x01, 0x00, 0x02, 0x05, 0x05, 0x00, 0x03, 0x07, 0x01, 0x01
        /*0010*/ 	.byte	0x02, 0x03, 0x00, 0x00, 0x02, 0x06, 0x01, 0x00, 0x04, 0x0b, 0x08, 0x00, 0x09, 0x00, 0x00, 0x00
        /*0020*/ 	.byte	0x00, 0x00, 0x00, 0x00


//--------------------- .nv.info.reduce_block_max --------------------------
	.section	.nv.info.reduce_block_max,"",@"SHT_CUDA_INFO"
	.sectionflags	@""
	.align	4


	//----- nvinfo : EIATTR_CUDA_API_VERSION
	.align		4
        /*0000*/ 	.byte	0x04, 0x37
        /*0002*/ 	.short	(.L_7 - .L_6)
.L_6:
        /*0004*/ 	.word	0x00000082


	//----- nvinfo : EIATTR_KPARAM_INFO
	.align		4
.L_7:
        /*0008*/ 	.byte	0x04, 0x17
        /*000a*/ 	.short	(.L_9 - .L_8)
.L_8:
        /*000c*/ 	.word	0x00000000
        /*0010*/ 	.short	0x0003
        /*0012*/ 	.short	0x0018
        /*0014*/ 	.byte	0x00, 0xf5, 0x21, 0x00


	//----- nvinfo : EIATTR_KPARAM_INFO
	.align		4
.L_9:
        /*0018*/ 	.byte	0x04, 0x17
        /*001a*/ 	.short	(.L_11 - .L_10)
.L_10:
        /*001c*/ 	.word	0x00000000
        /*0020*/ 	.short	0x0002
        /*0022*/ 	.short	0x0010
        /*0024*/ 	.byte	0x00, 0xf5, 0x21, 0x00


	//----- nvinfo : EIATTR_KPARAM_INFO
	.align		4
.L_11:
        /*0028*/ 	.byte	0x04, 0x17
        /*002a*/ 	.short	(.L_13 - .L_12)
.L_12:
        /*002c*/ 	.word	0x00000000
        /*0030*/ 	.short	0x0001
        /*0032*/ 	.short	0x0008
        /*0034*/ 	.byte	0x00, 0xf0, 0x11, 0x00


	//----- nvinfo : EIATTR_KPARAM_INFO
	.align		4
.L_13:
        /*0038*/ 	.byte	0x04, 0x17
        /*003a*/ 	.short	(.L_15 - .L_14)
.L_14:
        /*003c*/ 	.word	0x00000000
        /*0040*/ 	.short	0x0000
        /*0042*/ 	.short	0x0000
        /*0044*/ 	.byte	0x00, 0xf5, 0x21, 0x00


	//----- nvinfo : EIATTR_SPARSE_MMA_MASK
	.align		4
.L_15:
        /*0048*/ 	.byte	0x03, 0x50
        /*004a*/ 	.short	0x0000


	//----- nvinfo : EIATTR_MAXREG_COUNT
	.align		4
        /*004c*/ 	.byte	0x03, 0x1b
        /*004e*/ 	.short	0x00ff


	//----- nvinfo : EIATTR_NUM_BARRIERS
	.align		4
        /*0050*/ 	.byte	0x02, 0x4c
        /*0052*/ 	.byte	0x01
	.zero		1


	//----- nvinfo : EIATTR_MERCURY_ISA_VERSION
	.align		4
        /*0054*/ 	.byte	0x03, 0x5f
        /*0056*/ 	.short	0x0101


	//----- nvinfo : EIATTR_VRC_CTA_INIT_COUNT
	.align		4
        /*0058*/ 	.byte	0x02, 0x4a
	.zero		1
	.zero		1


	//----- nvinfo : EIATTR_EXIT_INSTR_OFFSETS
	.align		4
        /*005c*/ 	.byte	0x04, 0x1c
        /*005e*/ 	.short	(.L_17 - .L_16)


	//   ....[0]....
.L_16:
        /*0060*/ 	.word	0x000002d0


	//   ....[1]....
        /*0064*/ 	.word	0x00000390


	//----- nvinfo : EIATTR_CRS_STACK_SIZE
	.align		4
.L_17:
        /*0068*/ 	.byte	0x04, 0x1e
        /*006a*/ 	.short	(.L_19 - .L_18)
.L_18:
        /*006c*/ 	.word	0x00000000


	//----- nvinfo : EIATTR_CBANK_PARAM_SIZE
	.align		4
.L_19:
        /*0070*/ 	.byte	0x03, 0x19
        /*0072*/ 	.short	0x0020


	//----- nvinfo : EIATTR_PARAM_CBANK
	.align		4
        /*0074*/ 	.byte	0x04, 0x0a
        /*0076*/ 	.short	(.L_21 - .L_20)
	.align		4
.L_20:
        /*0078*/ 	.word	index@(.nv.constant0.reduce_block_max)
        /*007c*/ 	.short	0x0380
        /*007e*/ 	.short	0x0020


	//----- nvinfo : EIATTR_SW_WAR
	.align		4
.L_21:
        /*0080*/ 	.byte	0x04, 0x36
        /*0082*/ 	.short	(.L_23 - .L_22)
.L_22:
        /*0084*/ 	.word	0x00000008
.L_23:


//--------------------- .nv.callgraph             --------------------------
	.section	.nv.callgraph,"",@"SHT_CUDA_CALLGRAPH"
	.align	4
	.sectionentsize	8
	.align		4
        /*0000*/ 	.word	0x00000000
	.align		4
        /*0004*/ 	.word	0xffffffff
	.align		4
        /*0008*/ 	.word	0x00000000
	.align		4
        /*000c*/ 	.word	0xfffffffe
	.align		4
        /*0010*/ 	.word	0x00000000
	.align		4
        /*0014*/ 	.word	0xfffffffd
	.align		4
        /*0018*/ 	.word	0x00000000
	.align		4
        /*001c*/ 	.word	0xfffffffc


//--------------------- .text.reduce_block_max    --------------------------
	.section	.text.reduce_block_max,"ax",@progbits
	.align	128
        .global         reduce_block_max
        .type           reduce_block_max,@function
        .size           reduce_block_max,(.L_x_5 - reduce_block_max)
        .other          reduce_block_max,@"STO_CUDA_ENTRY STV_DEFAULT"
reduce_block_max:
.text.reduce_block_max:
[----:B------:R-:W-:Y:S01]  /*0000*/  LDC R1, c[0x0][0x37c] ;  /* 0x0000df00ff017b82 */ /* 0x000fe20000000800 */
[----:B------:R-:W0:Y:S01]  /*0010*/  S2R R11, SR_CTAID.X ;  /* 0x00000000000b7919 */ /* 0x000e220000002500 */
[----:B------:R-:W0:Y:S01]  /*0020*/  LDCU UR7, c[0x0][0x360] ;  /* 0x00006c00ff0777ac */ /* 0x000e220008000800 */
[----:B------:R-:W-:Y:S01]  /*0030*/  IMAD.MOV.U32 R6, RZ, RZ, -0xeb60d36 ;  /* 0xf149f2caff067424 */ /* 0x000fe200078e00ff */
[----:B------:R-:W0:Y:S01]  /*0040*/  S2R R8, SR_TID.X ;  /* 0x0000000000087919 */ /* 0x000e220000002100 */
[----:B------:R-:W1:Y:S01]  /*0050*/  LDCU UR4, c[0x0][0x388] ;  /* 0x00007100ff0477ac */ /* 0x000e620008000800 */
[----:B------:R-:W2:Y:S01]  /*0060*/  LDCU.64 UR8, c[0x0][0x358] ;  /* 0x00006b00ff0877ac */ /* 0x000ea20008000a00 */
[----:B0-----:R-:W-:-:S05]  /*0070*/  IMAD R5, R11, UR7, R8 ;  /* 0x000000070b057c24 */ /* 0x001fca000f8e0208 */
[----:B-1----:R-:W-:-:S13]  /*0080*/  ISETP.GE.AND P0, PT, R5, UR4, PT ;  /* 0x0000000405007c0c */ /* 0x002fda000bf06270 */
[----:B------:R-:W0:Y:S02]  /*0090*/  @!P0 LDC.64 R2, c[0x0][0x380] ;  /* 0x0000e000ff028b82 */ /* 0x000e240000000a00 */
[----:B0-----:R-:W-:-:S05]  /*00a0*/  @!P0 IMAD.WIDE R2, R5, 0x4, R2 ;  /* 0x0000000405028825 */ /* 0x001fca00078e0202 */
[----:B--2---:R-:W2:Y:S01]  /*00b0*/  @!P0 LDG.E.CONSTANT R6, desc[UR8][R2.64] ;  /* 0x0000000802068981 */ /* 0x004ea2000c1e9900 */
[----:B------:R-:W0:Y:S01]  /*00c0*/  S2UR UR6, SR_CgaCtaId ;  /* 0x00000000000679c3 */ /* 0x000e220000008800 */
[----:B------:R-:W-:Y:S01]  /*00d0*/  UMOV UR4, 0x400 ;  /* 0x0000040000047882 */ /* 0x000fe20000000000 */
[----:B------:R-:W-:Y:S01]  /*00e0*/  MOV R0, UR7 ;  /* 0x0000000700007c02 */ /* 0x000fe20008000f00 */
[----:B------:R-:W-:Y:S01]  /*00f0*/  UIADD3 UR5, UPT, UPT, UR4, 0x400, URZ ;  /* 0x0000040004057890 */ /* 0x000fe2000fffe0ff */
[----:B------:R-:W-:Y:S02]  /*0100*/  IMAD.MOV.U32 R4, RZ, RZ, -0x1 ;  /* 0xffffffffff047424 */ /* 0x000fe400078e00ff */
[----:B------:R-:W-:Y:S01]  /*0110*/  @!P0 IMAD.MOV.U32 R4, RZ, RZ, R5 ;  /* 0x000000ffff048224 */ /* 0x000fe200078e0005 */
[----:B------:R-:W-:Y:S01]  /*0120*/  ISETP.GE.U32.AND P0, PT, R0, 0x2, PT ;  /* 0x000000020000780c */ /* 0x000fe20003f06070 */
[----:B0-----:R-:W-:Y:S02]  /*0130*/  ULEA UR4, UR6, UR4, 0x18 ;  /* 0x0000000406047291 */ /* 0x001fe4000f8ec0ff */
[----:B------:R-:W-:-:S04]  /*0140*/  ULEA UR5, UR6, UR5, 0x18 ;  /* 0x0000000506057291 */ /* 0x000fc8000f8ec0ff */
[C---:B------:R-:W-:Y:S02]  /*0150*/  LEA R5, R8.reuse, UR4, 0x2 ;  /* 0x0000000408057c11 */ /* 0x040fe4000f8e10ff */
[----:B------:R-:W-:-:S03]  /*0160*/  LEA R7, R8, UR5, 0x2 ;  /* 0x0000000508077c11 */ /* 0x000fc6000f8e10ff */
[----:B--2---:R0:W-:Y:S04]  /*0170*/  STS [R5], R6 ;  /* 0x0000000605007388 */ /* 0x0041e80000000800 */
[----:B------:R0:W-:Y:S01]  /*0180*/  STS [R7], R4 ;  /* 0x0000000407007388 */ /* 0x0001e20000000800 */
[----:B------:R-:W-:Y:S06]  /*0190*/  BAR.SYNC.DEFER_BLOCKING 0x0 ;  /* 0x0000000000007b1d */ /* 0x000fec0000010000 */
[----:B------:R-:W-:Y:S05]  /*01a0*/  @!P0 BRA `(.L_x_0) ;  /* 0x0000000000448947 */ /* 0x000fea0003800000 */
.L_x_3:
[--C-:B0-----:R-:W-:Y:S01]  /*01b0*/  IMAD.MOV.U32 R6, RZ, RZ, R0.reuse ;  /* 0x000000ffff067224 */ /* 0x101fe200078e0000 */
[----:B------:R-:W-:Y:S01]  /*01c0*/  SHF.R.U32.HI R0, RZ, 0x1, R0 ;  /* 0x00000001ff007819 */ /* 0x000fe20000011600 */
[----:B------:R-:W-:Y:S03]  /*01d0*/  BSSY.RECONVERGENT B0, `(.L_x_1) ;  /* 0x000000b000007945 */ /* 0x000fe60003800200 */
[----:B------:R-:W-:-:S13]  /*01e0*/  ISETP.GE.U32.AND P0, PT, R8, R0, PT ;  /* 0x000000000800720c */ /* 0x000fda0003f06070 */
[----:B-1----:R-:W-:Y:S05]  /*01f0*/  @P0 BRA `(.L_x_2) ;  /* 0x0000000000200947 */ /* 0x002fea0003800000 */
[----:B------:R-:W-:Y:S01]  /*0200*/  IMAD R2, R0, 0x4, R5 ;  /* 0x0000000400027824 */ /* 0x000fe200078e0205 */
[----:B------:R-:W-:Y:S05]  /*0210*/  LDS R3, [R5] ;  /* 0x0000000005037984 */ /* 0x000fea0000000800 */
[----:B------:R-:W0:Y:S02]  /*0220*/  LDS R2, [R2] ;  /* 0x0000000002027984 */ /* 0x000e240000000800 */
[----:B0-----:R-:W-:-:S13]  /*0230*/  FSETP.GT.AND P0, PT, R2, R3, PT ;  /* 0x000000030200720b */ /* 0x001fda0003f04000 */
[----:B------:R-:W-:-:S05]  /*0240*/  @P0 LEA R3, R0, R7, 0x2 ;  /* 0x0000000700030211 */ /* 0x000fca00078e10ff */
[----:B------:R-:W0:Y:S04]  /*0250*/  @P0 LDS R4, [R3] ;  /* 0x0000000003040984 */ /* 0x000e280000000800 */
[----:B------:R1:W-:Y:S04]  /*0260*/  @P0 STS [R5], R2 ;  /* 0x0000000205000388 */ /* 0x0003e80000000800 */
[----:B0-----:R1:W-:Y:S02]  /*0270*/  @P0 STS [R7], R4 ;  /* 0x0000000407000388 */ /* 0x0013e40000000800 */
.L_x_2:
[----:B------:R-:W-:Y:S05]  /*0280*/  BSYNC.RECONVERGENT B0 ;  /* 0x0000000000007941 */ /* 0x000fea0003800200 */
.L_x_1:
[----:B------:R-:W-:Y:S01]  /*0290*/  BAR.SYNC.DEFER_BLOCKING 0x0 ;  /* 0x0000000000007b1d */ /* 0x000fe20000010000 */
[----:B------:R-:W-:-:S13]  /*02a0*/  ISETP.GT.U32.AND P0, PT, R6, 0x3, PT ;  /* 0x000000030600780c */ /* 0x000fda0003f04070 */
[----:B------:R-:W-:Y:S05]  /*02b0*/  @P0 BRA `(.L_x_3) ;  /* 0xfffffffc00bc0947 */ /* 0x000fea000383ffff */
.L_x_0:
[----:B------:R-:W-:-:S13]  /*02c0*/  ISETP.NE.AND P0, PT, R8, RZ, PT ;  /* 0x000000ff0800720c */ /* 0x000fda0003f05270 */
[----:B------:R-:W-:Y:S05]  /*02d0*/  @P0 EXIT ;  /* 0x000000000000094d */ /* 0x000fea0003800000 */
[----:B------:R-:W2:Y:S01]  /*02e0*/  S2UR UR5, SR_CgaCtaId ;  /* 0x00000000000579c3 */ /* 0x000ea20000008800 */
[----:B------:R-:W-:-:S07]  /*02f0*/  UMOV UR4, 0x400 ;  /* 0x0000040000047882 */ /* 0x000fce0000000000 */
[----:B-1----:R-:W1:Y:S08]  /*0300*/  LDC.64 R2, c[0x0][0x390] ;  /* 0x0000e400ff027b82 */ /* 0x002e700000000a00 */
[----:B0-----:R-:W0:Y:S01]  /*0310*/  LDC.64 R4, c[0x0][0x398] ;  /* 0x0000e600ff047b82 */ /* 0x001e220000000a00 */
[----:B--2---:R-:W-:Y:S01]  /*0320*/  ULEA UR4, UR5, UR4, 0x18 ;  /* 0x0000000405047291 */ /* 0x004fe2000f8ec0ff */
[----:B-1----:R-:W-:-:S08]  /*0330*/  IMAD.WIDE.U32 R2, R11, 0x4, R2 ;  /* 0x000000040b027825 */ /* 0x002fd000078e0002 */
[----:B------:R-:W1:Y:S04]  /*0340*/  LDS R7, [UR4] ;  /* 0x00000004ff077984 */ /* 0x000e680008000800 */
[----:B------:R-:W2:Y:S01]  /*0350*/  LDS R9, [UR4+0x400] ;  /* 0x00040004ff097984 */ /* 0x000ea20008000800 */
[----:B0-----:R-:W-:-:S03]  /*0360*/  IMAD.WIDE.U32 R4, R11, 0x4, R4 ;  /* 0x000000040b047825 */ /* 0x001fc600078e0004 */
[----:B-1----:R-:W-:Y:S04]  /*0370*/  STG.E desc[UR8][R2.64], R7 ;  /* 0x0000000702007986 */ /* 0x002fe8000c101908 */
[----:B--2---:R-:W-:Y:S01]  /*0380*/  STG.E desc[UR8][R4.64], R9 ;  /* 0x0000000904007986 */ /* 0x004fe2000c101908 */
[----:B------:R-:W-:Y:S05]  /*0390*/  EXIT ;  /* 0x000000000000794d */ /* 0x000fea0003800000 */
.L_x_4:
[----:B------:R-:W-:-:S00]  /*03a0*/  BRA `(.L_x_4) ;  /* 0xfffffffc00fc7947 */ /* 0x000fc0000383ffff */
[----:B------:R-:W-:-:S00]  /*03b0*/  NOP ;  /* 0x0000000000007918 */ /* 0x000fc00000000000 */
        /* <DEDUP_REMOVED lines=12> */
.L_x_5:


//--------------------- .nv.shared.reduce_block_max --------------------------
	.section	.nv.shared.reduce_block_max,"aw",@nobits
	.sectionflags	@""
	.align	4
.nv.shared.reduce_block_max:
	.zero		3072


//--------------------- .nv.shared.reserved.0     --------------------------
	.section	.nv.shared.reserved.0,"aw",@nobits
	.weak		__nv_reservedSMEM_offset_0_alias
	.size		__nv_reservedSMEM_offset_0_alias, 0, 64
	.other		__nv_reservedSMEM_offset_0_alias,@"STO_CUDA_RESERVED_SHARED STV_DEFAULT"
__nv_reservedSMEM_offset_0_alias:
	.zero		0
	.zero		64


//--------------------- .nv.constant0.reduce_block_max --------------------------
	.section	.nv.constant0.reduce_block_max,"a",@progbits
	.sectionflags	@""
	.align	4
.nv.constant0.reduce_block_max:
	.zero		928


//--------------------- SYMBOLS --------------------------

	.type		.nv.reservedSmem.offset0,@object
	.size		.nv.reservedSmem.offset0,0x4
	.type		.nv.reservedSmem.cap,@object
	.size		.nv.reservedSmem.cap,0x4
